//
// Generated by NVIDIA NVVM Compiler
//
// Compiler Build ID: CL-36424714
// Cuda compilation tools, release 13.0, V13.0.88
// Based on NVVM 20.0.0
//

.version 9.0
.target sm_100
.address_size 64

	// .globl	_Z10linalgebraPiS_i

.visible .entry _Z10linalgebraPiS_i(
	.param .u64 .ptr .align 1 _Z10linalgebraPiS_i_param_0,
	.param .u64 .ptr .align 1 _Z10linalgebraPiS_i_param_1,
	.param .u32 _Z10linalgebraPiS_i_param_2
)
{
	.reg .b32 	%r<9>;
	.reg .b64 	%rd<8>;

	ld.param.u64 	%rd1, [_Z10linalgebraPiS_i_param_0];
	ld.param.u64 	%rd2, [_Z10linalgebraPiS_i_param_1];
	ld.param.u32 	%r1, [_Z10linalgebraPiS_i_param_2];
	cvta.to.global.u64 	%rd3, %rd2;
	cvta.to.global.u64 	%rd4, %rd1;
	mov.u32 	%r2, %ctaid.x;
	mov.u32 	%r3, %ntid.x;
	mov.u32 	%r4, %tid.x;
	mad.lo.s32 	%r5, %r2, %r3, %r4;
	mul.wide.s32 	%rd5, %r5, 4;
	add.s64 	%rd6, %rd4, %rd5;
	ld.global.u32 	%r6, [%rd6];
	add.s64 	%rd7, %rd3, %rd5;
	ld.global.u32 	%r7, [%rd7];
	mad.lo.s32 	%r8, %r6, %r1, %r7;
	st.global.u32 	[%rd7], %r8;
	ret;

}


// ===== COMPILED SASS (sm_100) =====

	.target	sm_100

	.elftype	@"ET_EXEC"


//--------------------- .note.nv.tkinfo           --------------------------
	.section	.note.nv.tkinfo,"",@"SHT_NOTE"
	.sectionflags	@"SHF_NOTE_NV_TKINFO"
	.tkinfo
        /*0018*/ 	.word	0x00000002
        /*0030*/ 	.string	""
        /*0030*/ 	.string	"ptxas"
        /*0030*/ 	.string	"Cuda compilation tools, release 13.0, V13.0.88"
        /*0030*/ 	.string	"Build cuda_13.0.r13.0/compiler.36424714_0"
        /*0030*/ 	.string	"-arch sm_100 -m 64 "



//--------------------- .note.nv.cuinfo           --------------------------
	.section	.note.nv.cuinfo,"",@"SHT_NOTE"
	.sectionflags	@"SHF_NOTE_NV_CUINFO"
        /*0018*/ 	.short	0x0002
        /*001a*/ 	.short	0x0064
        /*001c*/ 	.short	0x0082
	.zero		2


//--------------------- .nv.info                  --------------------------
	.section	.nv.info,"",@"SHT_CUDA_INFO"
	.align	4


	//----- nvinfo : EIATTR_REGCOUNT
	.align		4
        /*0000*/ 	.byte	0x04, 0x2f
        /*0002*/ 	.short	(.L_1 - .L_0)
	.align		4
.L_0:
        /*0004*/ 	.word	index@(_Z10linalgebraPiS_i)
        /*0008*/ 	.word	0x0000000a


	//----- nvinfo : EIATTR_FRAME_SIZE
	.align		4
.L_1:
        /*000c*/ 	.byte	0x04, 0x11
        /*000e*/ 	.short	(.L_3 - .L_2)
	.align		4
.L_2:
        /*0010*/ 	.word	index@(_Z10linalgebraPiS_i)
        /*0014*/ 	.word	0x00000000


	//----- nvinfo : EIATTR_MIN_STACK_SIZE
	.align		4
.L_3:
        /*0018*/ 	.byte	0x04, 0x12
        /*001a*/ 	.short	(.L_5 - .L_4)
	.align		4
.L_4:
        /*001c*/ 	.word	index@(_Z10linalgebraPiS_i)
        /*0020*/ 	.word	0x00000000
.L_5:


//--------------------- .nv.compat                --------------------------
	.section	.nv.compat,"",@"SHT_CUDA_COMPAT_INFO"
	.align	4
        /*0000*/ 	.byte	0x02, 0x09, 0x00, 0x00, 0x02, 0x02, 0x01, 0x00, 0x02, 0x05, 0x05, 0x00, 0x03, 0x07, 0x01, 0x01
        /*0010*/ 	.byte	0x02, 0x03, 0x00, 0x00, 0x02, 0x06, 0x01, 0x00, 0x04, 0x0b, 0x08, 0x00, 0x09, 0x00, 0x00, 0x00
        /*0020*/ 	.byte	0x00, 0x00, 0x00, 0x00


//--------------------- .nv.info._Z10linalgebraPiS_i --------------------------
	.section	.nv.info._Z10linalgebraPiS_i,"",@"SHT_CUDA_INFO"
	.sectionflags	@""
	.align	4


	//----- nvinfo : EIATTR_CUDA_API_VERSION
	.align		4
        /*0000*/ 	.byte	0x04, 0x37
        /*0002*/ 	.short	(.L_7 - .L_6)
.L_6:
        /*0004*/ 	.word	0x00000082


	//----- nvinfo : EIATTR_KPARAM_INFO
	.align		4
.L_7:
        /*0008*/ 	.byte	0x04, 0x17
        /*000a*/ 	.short	(.L_9 - .L_8)
.L_8:
        /*000c*/ 	.word	0x00000000
        /*0010*/ 	.short	0x0002
        /*0012*/ 	.short	0x0010
        /*0014*/ 	.byte	0x00, 0xf0, 0x11, 0x00


	//----- nvinfo : EIATTR_KPARAM_INFO
	.align		4
.L_9:
        /*0018*/ 	.byte	0x04, 0x17
        /*001a*/ 	.short	(.L_11 - .L_10)
.L_10:
        /*001c*/ 	.word	0x00000000
        /*0020*/ 	.short	0x0001
        /*0022*/ 	.short	0x0008
        /*0024*/ 	.byte	0x00, 0xf5, 0x21, 0x00


	//----- nvinfo : EIATTR_KPARAM_INFO
	.align		4
.L_11:
        /*0028*/ 	.byte	0x04, 0x17
        /*002a*/ 	.short	(.L_13 - .L_12)
.L_12:
        /*002c*/ 	.word	0x00000000
        /*0030*/ 	.short	0x0000
        /*0032*/ 	.short	0x0000
        /*0034*/ 	.byte	0x00, 0xf5, 0x21, 0x00


	//----- nvinfo : EIATTR_SPARSE_MMA_MASK
	.align		4
.L_13:
        /*0038*/ 	.byte	0x03, 0x50
        /*003a*/ 	.short	0x0000


	//----- nvinfo : EIATTR_MAXREG_COUNT
	.align		4
        /*003c*/ 	.byte	0x03, 0x1b
        /*003e*/ 	.short	0x00ff


	//----- nvinfo : EIATTR_MERCURY_ISA_VERSION
	.align		4
        /*0040*/ 	.byte	0x03, 0x5f
        /*0042*/ 	.short	0x0101


	//----- nvinfo : EIATTR_VRC_CTA_INIT_COUNT
	.align		4
        /*0044*/ 	.byte	0x02, 0x4a
	.zero		1
	.zero		1


	//----- nvinfo : EIATTR_EXIT_INSTR_OFFSETS
	.align		4
        /*0048*/ 	.byte	0x04, 0x1c
        /*004a*/ 	.short	(.L_15 - .L_14)


	//   ....[0]....
.L_14:
        /*004c*/ 	.word	0x000000f0


	//----- nvinfo : EIATTR_CBANK_PARAM_SIZE
	.align		4
.L_15:
        /*0050*/ 	.byte	0x03, 0x19
        /*0052*/ 	.short	0x0014


	//----- nvinfo : EIATTR_PARAM_CBANK
	.align		4
        /*0054*/ 	.byte	0x04, 0x0a
        /*0056*/ 	.short	(.L_17 - .L_16)
	.align		4
.L_16:
        /*0058*/ 	.word	index@(.nv.constant0._Z10linalgebraPiS_i)
        /*005c*/ 	.short	0x0380
        /*005e*/ 	.short	0x0014


	//----- nvinfo : EIATTR_SW_WAR
	.align		4
.L_17:
        /*0060*/ 	.byte	0x04, 0x36
        /*0062*/ 	.short	(.L_19 - .L_18)
.L_18:
        /*0064*/ 	.word	0x00000008
.L_19:


//--------------------- .nv.callgraph             --------------------------
	.section	.nv.callgraph,"",@"SHT_CUDA_CALLGRAPH"
	.align	4
	.sectionentsize	8
	.align		4
        /*0000*/ 	.word	0x00000000
	.align		4
        /*0004*/ 	.word	0xffffffff
	.align		4
        /*0008*/ 	.word	0x00000000
	.align		4
        /*000c*/ 	.word	0xfffffffe
	.align		4
        /*0010*/ 	.word	0x00000000
	.align		4
        /*0014*/ 	.word	0xfffffffd
	.align		4
        /*0018*/ 	.word	0x00000000
	.align		4
        /*001c*/ 	.word	0xfffffffc


//--------------------- .text._Z10linalgebraPiS_i --------------------------
	.section	.text._Z10linalgebraPiS_i,"ax",@progbits
	.align	128
        .global         _Z10linalgebraPiS_i
        .type           _Z10linalgebraPiS_i,@function
        .size           _Z10linalgebraPiS_i,(.L_x_1 - _Z10linalgebraPiS_i)
        .other          _Z10linalgebraPiS_i,@"STO_CUDA_ENTRY STV_DEFAULT"
_Z10linalgebraPiS_i:
.text._Z10linalgebraPiS_i:
[----:B------:R-:W-:Y:S01]  /*0000*/  LDC R1, c[0x0][0x37c] ;  /* 0x0000df00ff017b82 */ /* 0x000fe20000000800 */
[----:B------:R-:W0:Y:S07]  /*0010*/  S2R R0, SR_TID.X ;  /* 0x0000000000007919 */ /* 0x000e2e0000002100 */
[----:B------:R-:W0:Y:S01]  /*0020*/  S2UR UR6, SR_CTAID.X ;  /* 0x00000000000679c3 */ /* 0x000e220000002500 */
[----:B------:R-:W1:Y:S07]  /*0030*/  LDCU.64 UR4, c[0x0][0x358] ;  /* 0x00006b00ff0477ac */ /* 0x000e6e0008000a00 */
[----:B------:R-:W0:Y:S08]  /*0040*/  LDC R7, c[0x0][0x360] ;  /* 0x0000d800ff077b82 */ /* 0x000e300000000800 */
[----:B------:R-:W2:Y:S08]  /*0050*/  LDC.64 R2, c[0x0][0x380] ;  /* 0x0000e000ff027b82 */ /* 0x000eb00000000a00 */
[----:B------:R-:W3:Y:S01]  /*0060*/  LDC.64 R4, c[0x0][0x388] ;  /* 0x0000e200ff047b82 */ /* 0x000ee20000000a00 */
[----:B0-----:R-:W-:Y:S01]  /*0070*/  IMAD R7, R7, UR6, R0 ;  /* 0x0000000607077c24 */ /* 0x001fe2000f8e0200 */
[----:B------:R-:W0:Y:S03]  /*0080*/  LDCU UR6, c[0x0][0x390] ;  /* 0x00007200ff0677ac */ /* 0x000e260008000800 */
[----:B--2---:R-:W-:-:S06]  /*0090*/  IMAD.WIDE R2, R7, 0x4, R2 ;  /* 0x0000000407027825 */ /* 0x004fcc00078e0202 */
[----:B-1----:R-:W0:Y:S01]  /*00a0*/  LDG.E R2, desc[UR4][R2.64] ;  /* 0x0000000402027981 */ /* 0x002e22000c1e1900 */
[----:B---3--:R-:W-:-:S05]  /*00b0*/  IMAD.WIDE R4, R7, 0x4, R4 ;  /* 0x0000000407047825 */ /* 0x008fca00078e0204 */
[----:B------:R-:W0:Y:S02]  /*00c0*/  LDG.E R7, desc[UR4][R4.64] ;  /* 0x0000000404077981 */ /* 0x000e24000c1e1900 */
[----:B0-----:R-:W-:-:S05]  /*00d0*/  IMAD R7, R2, UR6, R7 ;  /* 0x0000000602077c24 */ /* 0x001fca000f8e0207 */
[----:B------:R-:W-:Y:S01]  /*00e0*/  STG.E desc[UR4][R4.64], R7 ;  /* 0x0000000704007986 */ /* 0x000fe2000c101904 */
[----:B------:R-:W-:Y:S05]  /*00f0*/  EXIT ;  /* 0x000000000000794d */ /* 0x000fea0003800000 */
.L_x_0:
[----:B------:R-:W-:-:S00]  /*0100*/  BRA `(.L_x_0) ;  /* 0xfffffffc00fc7947 */ /* 0x000fc0000383ffff */
[----:B------:R-:W-:-:S00]  /*0110*/  NOP ;  /* 0x0000000000007918 */ /* 0x000fc00000000000 */
        /* <DEDUP_REMOVED lines=14> */
.L_x_1:


//--------------------- .nv.shared.reserved.0     --------------------------
	.section	.nv.shared.reserved.0,"aw",@nobits
	.weak		__nv_reservedSMEM_offset_0_alias
	.size		__nv_reservedSMEM_offset_0_alias, 0, 64
	.other		__nv_reservedSMEM_offset_0_alias,@"STO_CUDA_RESERVED_SHARED STV_DEFAULT"
__nv_reservedSMEM_offset_0_alias:
	.zero		0
	.zero		64


//--------------------- .nv.constant0._Z10linalgebraPiS_i --------------------------
	.section	.nv.constant0._Z10linalgebraPiS_i,"a",@progbits
	.sectionflags	@""
	.align	4
.nv.constant0._Z10linalgebraPiS_i:
	.zero		916


//--------------------- SYMBOLS --------------------------

	.type		.nv.reservedSmem.offset0,@object
	.size		.nv.reservedSmem.offset0,0x4
